//
// Generated by NVIDIA NVVM Compiler
//
// Compiler Build ID: CL-36424714
// Cuda compilation tools, release 13.0, V13.0.88
// Based on NVVM 20.0.0
//

.version 9.0
.target sm_100
.address_size 64

	// .globl	_Z9transposePfmmmS_m
// _ZZ9transposePfmmmS_mE5cache has been demoted

.visible .entry _Z9transposePfmmmS_m(
	.param .u64 .ptr .align 1 _Z9transposePfmmmS_m_param_0,
	.param .u64 _Z9transposePfmmmS_m_param_1,
	.param .u64 _Z9transposePfmmmS_m_param_2,
	.param .u64 _Z9transposePfmmmS_m_param_3,
	.param .u64 .ptr .align 1 _Z9transposePfmmmS_m_param_4,
	.param .u64 _Z9transposePfmmmS_m_param_5
)
{
	.reg .pred 	%p<25>;
	.reg .b32 	%r<32>;
	.reg .b32 	%f<21>;
	.reg .b64 	%rd<35>;
	// demoted variable
	.shared .align 4 .b8 _ZZ9transposePfmmmS_mE5cache[1088];
	ld.param.u64 	%rd18, [_Z9transposePfmmmS_m_param_0];
	ld.param.u64 	%rd19, [_Z9transposePfmmmS_m_param_1];
	ld.param.u64 	%rd14, [_Z9transposePfmmmS_m_param_2];
	ld.param.u64 	%rd15, [_Z9transposePfmmmS_m_param_3];
	ld.param.u64 	%rd16, [_Z9transposePfmmmS_m_param_4];
	ld.param.u64 	%rd17, [_Z9transposePfmmmS_m_param_5];
	cvta.to.global.u64 	%rd20, %rd18;
	mov.u32 	%r1, %tid.x;
	mov.u32 	%r2, %tid.y;
	mov.u32 	%r8, %ctaid.x;
	shl.b32 	%r3, %r8, 4;
	add.s32 	%r9, %r3, %r1;
	mov.u32 	%r10, %ctaid.y;
	shl.b32 	%r4, %r10, 4;
	add.s32 	%r11, %r4, %r2;
	cvt.u64.u32 	%rd1, %r9;
	setp.le.u64 	%p1, %rd14, %rd1;
	mul.wide.u32 	%rd21, %r9, 4;
	add.s64 	%rd2, %rd20, %rd21;
	cvt.u64.u32 	%rd3, %r11;
	setp.le.u64 	%p2, %rd19, %rd3;
	mov.f32 	%f17, 0f00000000;
	or.pred  	%p3, %p1, %p2;
	@%p3 bra 	$L__BB0_2;
	mad.lo.s64 	%rd22, %rd15, %rd3, %rd2;
	ld.global.f32 	%f17, [%rd22];
$L__BB0_2:
	shl.b32 	%r13, %r1, 2;
	mov.u32 	%r14, _ZZ9transposePfmmmS_mE5cache;
	add.s32 	%r5, %r14, %r13;
	cvt.u32.u64 	%r15, %rd3;
	setp.le.u64 	%p4, %rd14, %rd1;
	mad.lo.s32 	%r6, %r2, 68, %r5;
	st.shared.f32 	[%r6], %f17;
	add.s32 	%r16, %r15, 4;
	cvt.u64.u32 	%rd4, %r16;
	setp.le.u64 	%p5, %rd19, %rd4;
	mov.f32 	%f18, 0f00000000;
	or.pred  	%p6, %p4, %p5;
	@%p6 bra 	$L__BB0_4;
	mad.lo.s64 	%rd24, %rd15, %rd4, %rd2;
	ld.global.f32 	%f18, [%rd24];
$L__BB0_4:
	setp.le.u64 	%p7, %rd14, %rd1;
	st.shared.f32 	[%r6+272], %f18;
	add.s32 	%r18, %r15, 8;
	cvt.u64.u32 	%rd5, %r18;
	setp.le.u64 	%p8, %rd19, %rd5;
	mov.f32 	%f19, 0f00000000;
	or.pred  	%p9, %p7, %p8;
	@%p9 bra 	$L__BB0_6;
	mad.lo.s64 	%rd26, %rd15, %rd5, %rd2;
	ld.global.f32 	%f19, [%rd26];
$L__BB0_6:
	setp.le.u64 	%p10, %rd14, %rd1;
	st.shared.f32 	[%r6+544], %f19;
	add.s32 	%r20, %r15, 12;
	cvt.u64.u32 	%rd6, %r20;
	setp.le.u64 	%p11, %rd19, %rd6;
	mov.f32 	%f20, 0f00000000;
	or.pred  	%p12, %p10, %p11;
	@%p12 bra 	$L__BB0_8;
	mad.lo.s64 	%rd28, %rd15, %rd6, %rd2;
	ld.global.f32 	%f20, [%rd28];
$L__BB0_8:
	st.shared.f32 	[%r6+816], %f20;
	bar.sync 	0;
	add.s32 	%r21, %r3, %r2;
	add.s32 	%r22, %r4, %r1;
	cvt.u64.u32 	%rd7, %r22;
	setp.le.u64 	%p13, %rd19, %rd7;
	shl.b32 	%r23, %r1, 6;
	add.s32 	%r24, %r5, %r23;
	cvta.to.global.u64 	%rd29, %rd16;
	mul.wide.u32 	%rd30, %r22, 4;
	add.s64 	%rd8, %rd29, %rd30;
	cvt.u64.u32 	%rd9, %r21;
	setp.le.u64 	%p14, %rd14, %rd9;
	shl.b32 	%r25, %r2, 2;
	add.s32 	%r7, %r24, %r25;
	or.pred  	%p15, %p13, %p14;
	@%p15 bra 	$L__BB0_10;
	ld.shared.f32 	%f13, [%r7];
	mad.lo.s64 	%rd31, %rd17, %rd9, %rd8;
	st.global.f32 	[%rd31], %f13;
$L__BB0_10:
	cvt.u32.u64 	%r26, %rd9;
	setp.le.u64 	%p16, %rd19, %rd7;
	add.s32 	%r27, %r26, 4;
	cvt.u64.u32 	%rd10, %r27;
	setp.le.u64 	%p17, %rd14, %rd10;
	or.pred  	%p18, %p16, %p17;
	@%p18 bra 	$L__BB0_12;
	ld.shared.f32 	%f14, [%r7+16];
	mad.lo.s64 	%rd32, %rd17, %rd10, %rd8;
	st.global.f32 	[%rd32], %f14;
$L__BB0_12:
	setp.le.u64 	%p19, %rd19, %rd7;
	add.s32 	%r29, %r26, 8;
	cvt.u64.u32 	%rd11, %r29;
	setp.le.u64 	%p20, %rd14, %rd11;
	or.pred  	%p21, %p19, %p20;
	@%p21 bra 	$L__BB0_14;
	ld.shared.f32 	%f15, [%r7+32];
	mad.lo.s64 	%rd33, %rd17, %rd11, %rd8;
	st.global.f32 	[%rd33], %f15;
$L__BB0_14:
	setp.le.u64 	%p22, %rd19, %rd7;
	add.s32 	%r31, %r26, 12;
	cvt.u64.u32 	%rd12, %r31;
	setp.le.u64 	%p23, %rd14, %rd12;
	or.pred  	%p24, %p22, %p23;
	@%p24 bra 	$L__BB0_16;
	ld.shared.f32 	%f16, [%r7+48];
	mad.lo.s64 	%rd34, %rd17, %rd12, %rd8;
	st.global.f32 	[%rd34], %f16;
$L__BB0_16:
	ret;

}


// ===== COMPILED SASS (sm_100) =====

	.target	sm_100

	.elftype	@"ET_EXEC"


//--------------------- .note.nv.tkinfo           --------------------------
	.section	.note.nv.tkinfo,"",@"SHT_NOTE"
	.sectionflags	@"SHF_NOTE_NV_TKINFO"
	.tkinfo
        /*0018*/ 	.word	0x00000002
        /*0030*/ 	.string	""
        /*0030*/ 	.string	"ptxas"
        /*0030*/ 	.string	"Cuda compilation tools, release 13.0, V13.0.88"
        /*0030*/ 	.string	"Build cuda_13.0.r13.0/compiler.36424714_0"
        /*0030*/ 	.string	"-arch sm_100 -m 64 "



//--------------------- .note.nv.cuinfo           --------------------------
	.section	.note.nv.cuinfo,"",@"SHT_NOTE"
	.sectionflags	@"SHF_NOTE_NV_CUINFO"
        /*0018*/ 	.short	0x0002
        /*001a*/ 	.short	0x0064
        /*001c*/ 	.short	0x0082
	.zero		2


//--------------------- .nv.info                  --------------------------
	.section	.nv.info,"",@"SHT_CUDA_INFO"
	.align	4


	//----- nvinfo : EIATTR_REGCOUNT
	.align		4
        /*0000*/ 	.byte	0x04, 0x2f
        /*0002*/ 	.short	(.L_1 - .L_0)
	.align		4
.L_0:
        /*0004*/ 	.word	index@(_Z9transposePfmmmS_m)
        /*0008*/ 	.word	0x0000001e


	//----- nvinfo : EIATTR_FRAME_SIZE
	.align		4
.L_1:
        /*000c*/ 	.byte	0x04, 0x11
        /*000e*/ 	.short	(.L_3 - .L_2)
	.align		4
.L_2:
        /*0010*/ 	.word	index@(_Z9transposePfmmmS_m)
        /*0014*/ 	.word	0x00000000


	//----- nvinfo : EIATTR_MIN_STACK_SIZE
	.align		4
.L_3:
        /*0018*/ 	.byte	0x04, 0x12
        /*001a*/ 	.short	(.L_5 - .L_4)
	.align		4
.L_4:
        /*001c*/ 	.word	index@(_Z9transposePfmmmS_m)
        /*0020*/ 	.word	0x00000000
.L_5:


//--------------------- .nv.compat                --------------------------
	.section	.nv.compat,"",@"SHT_CUDA_COMPAT_INFO"
	.align	4
        /*0000*/ 	.byte	0x02, 0x09, 0x00, 0x00, 0x02, 0x02, 0x01, 0x00, 0x02, 0x05, 0x05, 0x00, 0x03, 0x07, 0x01, 0x01
        /*0010*/ 	.byte	0x02, 0x03, 0x00, 0x00, 0x02, 0x06, 0x01, 0x00, 0x04, 0x0b, 0x08, 0x00, 0x09, 0x00, 0x00, 0x00
        /*0020*/ 	.byte	0x00, 0x00, 0x00, 0x00


//--------------------- .nv.info._Z9transposePfmmmS_m --------------------------
	.section	.nv.info._Z9transposePfmmmS_m,"",@"SHT_CUDA_INFO"
	.sectionflags	@""
	.align	4


	//----- nvinfo : EIATTR_CUDA_API_VERSION
	.align		4
        /*0000*/ 	.byte	0x04, 0x37
        /*0002*/ 	.short	(.L_7 - .L_6)
.L_6:
        /*0004*/ 	.word	0x00000082


	//----- nvinfo : EIATTR_KPARAM_INFO
	.align		4
.L_7:
        /*0008*/ 	.byte	0x04, 0x17
        /*000a*/ 	.short	(.L_9 - .L_8)
.L_8:
        /*000c*/ 	.word	0x00000000
        /*0010*/ 	.short	0x0005
        /*0012*/ 	.short	0x0028
        /*0014*/ 	.byte	0x00, 0xf0, 0x21, 0x00


	//----- nvinfo : EIATTR_KPARAM_INFO
	.align		4
.L_9:
        /*0018*/ 	.byte	0x04, 0x17
        /*001a*/ 	.short	(.L_11 - .L_10)
.L_10:
        /*001c*/ 	.word	0x00000000
        /*0020*/ 	.short	0x0004
        /*0022*/ 	.short	0x0020
        /*0024*/ 	.byte	0x00, 0xf5, 0x21, 0x00


	//----- nvinfo : EIATTR_KPARAM_INFO
	.align		4
.L_11:
        /*0028*/ 	.byte	0x04, 0x17
        /*002a*/ 	.short	(.L_13 - .L_12)
.L_12:
        /*002c*/ 	.word	0x00000000
        /*0030*/ 	.short	0x0003
        /*0032*/ 	.short	0x0018
        /*0034*/ 	.byte	0x00, 0xf0, 0x21, 0x00


	//----- nvinfo : EIATTR_KPARAM_INFO
	.align		4
.L_13:
        /*0038*/ 	.byte	0x04, 0x17
        /*003a*/ 	.short	(.L_15 - .L_14)
.L_14:
        /*003c*/ 	.word	0x00000000
        /*0040*/ 	.short	0x0002
        /*0042*/ 	.short	0x0010
        /*0044*/ 	.byte	0x00, 0xf0, 0x21, 0x00


	//----- nvinfo : EIATTR_KPARAM_INFO
	.align		4
.L_15:
        /*0048*/ 	.byte	0x04, 0x17
        /*004a*/ 	.short	(.L_17 - .L_16)
.L_16:
        /*004c*/ 	.word	0x00000000
        /*0050*/ 	.short	0x0001
        /*0052*/ 	.short	0x0008
        /*0054*/ 	.byte	0x00, 0xf0, 0x21, 0x00


	//----- nvinfo : EIATTR_KPARAM_INFO
	.align		4
.L_17:
        /*0058*/ 	.byte	0x04, 0x17
        /*005a*/ 	.short	(.L_19 - .L_18)
.L_18:
        /*005c*/ 	.word	0x00000000
        /*0060*/ 	.short	0x0000
        /*0062*/ 	.short	0x0000
        /*0064*/ 	.byte	0x00, 0xf5, 0x21, 0x00


	//----- nvinfo : EIATTR_SPARSE_MMA_MASK
	.align		4
.L_19:
        /*0068*/ 	.byte	0x03, 0x50
        /*006a*/ 	.short	0x0000


	//----- nvinfo : EIATTR_MAXREG_COUNT
	.align		4
        /*006c*/ 	.byte	0x03, 0x1b
        /*006e*/ 	.short	0x00ff


	//----- nvinfo : EIATTR_NUM_BARRIERS
	.align		4
        /*0070*/ 	.byte	0x02, 0x4c
        /*0072*/ 	.byte	0x01
	.zero		1


	//----- nvinfo : EIATTR_MERCURY_ISA_VERSION
	.align		4
        /*0074*/ 	.byte	0x03, 0x5f
        /*0076*/ 	.short	0x0101


	//----- nvinfo : EIATTR_VRC_CTA_INIT_COUNT
	.align		4
        /*0078*/ 	.byte	0x02, 0x4a
	.zero		1
	.zero		1


	//----- nvinfo : EIATTR_EXIT_INSTR_OFFSETS
	.align		4
        /*007c*/ 	.byte	0x04, 0x1c
        /*007e*/ 	.short	(.L_21 - .L_20)


	//   ....[0]....
.L_20:
        /*0080*/ 	.word	0x000005f0


	//   ....[1]....
        /*0084*/ 	.word	0x00000650


	//----- nvinfo : EIATTR_CBANK_PARAM_SIZE
	.align		4
.L_21:
        /*0088*/ 	.byte	0x03, 0x19
        /*008a*/ 	.short	0x0030


	//----- nvinfo : EIATTR_PARAM_CBANK
	.align		4
        /*008c*/ 	.byte	0x04, 0x0a
        /*008e*/ 	.short	(.L_23 - .L_22)
	.align		4
.L_22:
        /*0090*/ 	.word	index@(.nv.constant0._Z9transposePfmmmS_m)
        /*0094*/ 	.short	0x0380
        /*0096*/ 	.short	0x0030


	//----- nvinfo : EIATTR_SW_WAR
	.align		4
.L_23:
        /*0098*/ 	.byte	0x04, 0x36
        /*009a*/ 	.short	(.L_25 - .L_24)
.L_24:
        /*009c*/ 	.word	0x00000008
.L_25:


//--------------------- .nv.callgraph             --------------------------
	.section	.nv.callgraph,"",@"SHT_CUDA_CALLGRAPH"
	.align	4
	.sectionentsize	8
	.align		4
        /*0000*/ 	.word	0x00000000
	.align		4
        /*0004*/ 	.word	0xffffffff
	.align		4
        /*0008*/ 	.word	0x00000000
	.align		4
        /*000c*/ 	.word	0xfffffffe
	.align		4
        /*0010*/ 	.word	0x00000000
	.align		4
        /*0014*/ 	.word	0xfffffffd
	.align		4
        /*0018*/ 	.word	0x00000000
	.align		4
        /*001c*/ 	.word	0xfffffffc


//--------------------- .text._Z9transposePfmmmS_m --------------------------
	.section	.text._Z9transposePfmmmS_m,"ax",@progbits
	.align	128
        .global         _Z9transposePfmmmS_m
        .type           _Z9transposePfmmmS_m,@function
        .size           _Z9transposePfmmmS_m,(.L_x_1 - _Z9transposePfmmmS_m)
        .other          _Z9transposePfmmmS_m,@"STO_CUDA_ENTRY STV_DEFAULT"
_Z9transposePfmmmS_m:
.text._Z9transposePfmmmS_m:
[----:B------:R-:W-:Y:S01]  /*0000*/  LDC R1, c[0x0][0x37c] ;  /* 0x0000df00ff017b82 */ /* 0x000fe20000000800 */
[----:B------:R-:W0:Y:S01]  /*0010*/  S2R R0, SR_TID.Y ;  /* 0x0000000000007919 */ /* 0x000e220000002200 */
[----:B------:R-:W1:Y:S06]  /*0020*/  LDCU.64 UR8, c[0x0][0x388] ;  /* 0x00007100ff0877ac */ /* 0x000e6c0008000a00 */
[----:B------:R-:W2:Y:S01]  /*0030*/  LDC.64 R6, c[0x0][0x380] ;  /* 0x0000e000ff067b82 */ /* 0x000ea20000000a00 */
[----:B------:R-:W0:Y:S01]  /*0040*/  S2R R15, SR_CTAID.Y ;  /* 0x00000000000f7919 */ /* 0x000e220000002600 */
[----:B------:R-:W3:Y:S01]  /*0050*/  LDCU.64 UR10, c[0x0][0x390] ;  /* 0x00007200ff0a77ac */ /* 0x000ee20008000a00 */
[----:B------:R-:W4:Y:S01]  /*0060*/  S2R R12, SR_TID.X ;  /* 0x00000000000c7919 */ /* 0x000f220000002100 */
[----:B------:R-:W5:Y:S01]  /*0070*/  LDCU.64 UR6, c[0x0][0x358] ;  /* 0x00006b00ff0677ac */ /* 0x000f620008000a00 */
[----:B------:R-:W4:Y:S01]  /*0080*/  S2R R13, SR_CTAID.X ;  /* 0x00000000000d7919 */ /* 0x000f220000002500 */
[----:B0-----:R-:W-:-:S04]  /*0090*/  IMAD R25, R15, 0x10, R0 ;  /* 0x000000100f197824 */ /* 0x001fc800078e0200 */
[C---:B------:R-:W-:Y:S01]  /*00a0*/  VIADD R27, R25.reuse, 0x4 ;  /* 0x00000004191b7836 */ /* 0x040fe20000000000 */
[C---:B------:R-:W-:Y:S01]  /*00b0*/  IADD3 R21, PT, PT, R25.reuse, 0x8, RZ ;  /* 0x0000000819157810 */ /* 0x040fe20007ffe0ff */
[C---:B------:R-:W-:Y:S01]  /*00c0*/  VIADD R19, R25.reuse, 0xc ;  /* 0x0000000c19137836 */ /* 0x040fe20000000000 */
[----:B-1----:R-:W-:Y:S01]  /*00d0*/  ISETP.GE.U32.AND P2, PT, R25, UR8, PT ;  /* 0x0000000819007c0c */ /* 0x002fe2000bf46070 */
[----:B----4-:R-:W-:Y:S01]  /*00e0*/  IMAD R9, R13, 0x10, R12 ;  /* 0x000000100d097824 */ /* 0x010fe200078e020c */
[----:B------:R-:W-:Y:S02]  /*00f0*/  ISETP.GE.U32.AND P0, PT, R27, UR8, PT ;  /* 0x000000081b007c0c */ /* 0x000fe4000bf06070 */
[----:B------:R-:W-:Y:S01]  /*0100*/  ISETP.GE.U32.AND P3, PT, R21, UR8, PT ;  /* 0x0000000815007c0c */ /* 0x000fe2000bf66070 */
[C---:B--2---:R-:W-:Y:S01]  /*0110*/  IMAD.WIDE.U32 R6, R9.reuse, 0x4, R6 ;  /* 0x0000000409067825 */ /* 0x044fe200078e0006 */
[----:B---3--:R-:W-:Y:S02]  /*0120*/  ISETP.GE.U32.AND P1, PT, R9, UR10, PT ;  /* 0x0000000a09007c0c */ /* 0x008fe4000bf26070 */
[----:B------:R-:W-:-:S02]  /*0130*/  ISETP.GE.U32.AND.EX P0, PT, RZ, UR9, PT, P0 ;  /* 0x00000009ff007c0c */ /* 0x000fc4000bf06100 */
[----:B------:R-:W-:Y:S02]  /*0140*/  ISETP.GE.U32.AND P4, PT, R19, UR8, PT ;  /* 0x0000000813007c0c */ /* 0x000fe4000bf86070 */
[----:B------:R-:W-:Y:S02]  /*0150*/  ISETP.GE.U32.OR.EX P0, PT, RZ, UR11, P0, P1 ;  /* 0x0000000bff007c0c */ /* 0x000fe40008706510 */
[----:B------:R-:W-:Y:S02]  /*0160*/  ISETP.GE.U32.AND.EX P3, PT, RZ, UR9, PT, P3 ;  /* 0x00000009ff007c0c */ /* 0x000fe4000bf66130 */
[----:B------:R-:W-:Y:S02]  /*0170*/  ISETP.GE.U32.AND.EX P2, PT, RZ, UR9, PT, P2 ;  /* 0x00000009ff007c0c */ /* 0x000fe4000bf46120 */
[----:B------:R-:W-:Y:S02]  /*0180*/  ISETP.GE.U32.AND.EX P4, PT, RZ, UR9, PT, P4 ;  /* 0x00000009ff007c0c */ /* 0x000fe4000bf86140 */
[----:B------:R-:W-:-:S02]  /*0190*/  ISETP.GE.U32.OR.EX P3, PT, RZ, UR11, P3, P1 ;  /* 0x0000000bff007c0c */ /* 0x000fc40009f66510 */
[----:B------:R-:W-:Y:S02]  /*01a0*/  ISETP.GE.U32.OR.EX P2, PT, RZ, UR11, P2, P1 ;  /* 0x0000000bff007c0c */ /* 0x000fe40009746510 */
[----:B------:R-:W-:Y:S01]  /*01b0*/  ISETP.GE.U32.OR.EX P4, PT, RZ, UR11, P4, P1 ;  /* 0x0000000bff007c0c */ /* 0x000fe2000a786510 */
[----:B------:R-:W0:Y:S08]  /*01c0*/  @!P0 LDC.64 R16, c[0x0][0x398] ;  /* 0x0000e600ff108b82 */ /* 0x000e300000000a00 */
[----:B------:R-:W1:Y:S08]  /*01d0*/  @!P3 LDC.64 R2, c[0x0][0x398] ;  /* 0x0000e600ff02bb82 */ /* 0x000e700000000a00 */
[----:B------:R-:W2:Y:S08]  /*01e0*/  @!P2 LDC.64 R10, c[0x0][0x398] ;  /* 0x0000e600ff0aab82 */ /* 0x000eb00000000a00 */
[----:B------:R-:W3:Y:S01]  /*01f0*/  @!P4 LDC.64 R4, c[0x0][0x398] ;  /* 0x0000e600ff04cb82 */ /* 0x000ee20000000a00 */
[----:B0-----:R-:W-:-:S04]  /*0200*/  @!P0 IMAD.WIDE.U32 R22, R27, R16, R6 ;  /* 0x000000101b168225 */ /* 0x001fc800078e0006 */
[----:B------:R-:W-:Y:S02]  /*0210*/  @!P0 IMAD R23, R27, R17, R23 ;  /* 0x000000111b178224 */ /* 0x000fe400078e0217 */
[----:B-1----:R-:W-:-:S04]  /*0220*/  @!P3 IMAD.WIDE.U32 R16, R21, R2, R6 ;  /* 0x000000021510b225 */ /* 0x002fc800078e0006 */
[----:B------:R-:W-:Y:S02]  /*0230*/  HFMA2 R2, -RZ, RZ, 0, 0 ;  /* 0x00000000ff027431 */ /* 0x000fe400000001ff */
[----:B------:R-:W-:Y:S02]  /*0240*/  IMAD.MOV.U32 R18, RZ, RZ, RZ ;  /* 0x000000ffff127224 */ /* 0x000fe400078e00ff */
[----:B--2---:R-:W-:-:S04]  /*0250*/  @!P2 IMAD.WIDE.U32 R8, R25, R10, R6 ;  /* 0x0000000a1908a225 */ /* 0x004fc800078e0006 */
[----:B------:R-:W-:Y:S02]  /*0260*/  IMAD.MOV.U32 R10, RZ, RZ, RZ ;  /* 0x000000ffff0a7224 */ /* 0x000fe400078e00ff */
[----:B------:R-:W-:Y:S02]  /*0270*/  IMAD.MOV.U32 R20, RZ, RZ, RZ ;  /* 0x000000ffff147224 */ /* 0x000fe400078e00ff */
[----:B---3--:R-:W-:Y:S02]  /*0280*/  @!P4 IMAD.WIDE.U32 R6, R19, R4, R6 ;  /* 0x000000041306c225 */ /* 0x008fe400078e0006 */
[----:B-----5:R0:W2:Y:S02]  /*0290*/  @!P0 LDG.E R10, desc[UR6][R22.64] ;  /* 0x00000006160a8981 */ /* 0x0200a4000c1e1900 */
[----:B------:R-:W-:Y:S02]  /*02a0*/  @!P2 IMAD R9, R25, R11, R9 ;  /* 0x0000000b1909a224 */ /* 0x000fe400078e0209 */
[----:B------:R-:W-:-:S02]  /*02b0*/  @!P3 IMAD R17, R21, R3, R17 ;  /* 0x000000031511b224 */ /* 0x000fc400078e0211 */
[----:B------:R-:W-:Y:S01]  /*02c0*/  @!P4 IMAD R7, R19, R5, R7 ;  /* 0x000000051307c224 */ /* 0x000fe200078e0207 */
[----:B------:R-:W3:Y:S04]  /*02d0*/  @!P2 LDG.E R2, desc[UR6][R8.64] ;  /* 0x000000060802a981 */ /* 0x000ee8000c1e1900 */
[----:B------:R-:W4:Y:S04]  /*02e0*/  @!P3 LDG.E R18, desc[UR6][R16.64] ;  /* 0x000000061012b981 */ /* 0x000f28000c1e1900 */
[----:B------:R1:W5:Y:S01]  /*02f0*/  @!P4 LDG.E R20, desc[UR6][R6.64] ;  /* 0x000000060614c981 */ /* 0x000362000c1e1900 */
[----:B------:R-:W1:Y:S01]  /*0300*/  S2UR UR5, SR_CgaCtaId ;  /* 0x00000000000579c3 */ /* 0x000e620000008800 */
[----:B------:R-:W-:Y:S01]  /*0310*/  UMOV UR4, 0x400 ;  /* 0x0000040000047882 */ /* 0x000fe20000000000 */
[----:B0-----:R-:W-:Y:S01]  /*0320*/  IMAD R23, R13, 0x10, R0 ;  /* 0x000000100d177824 */ /* 0x001fe200078e0200 */
[----:B------:R-:W-:-:S03]  /*0330*/  LEA R11, R15, R12, 0x4 ;  /* 0x0000000c0f0b7211 */ /* 0x000fc600078e20ff */
[----:B------:R-:W-:Y:S01]  /*0340*/  VIADD R19, R23, 0x4 ;  /* 0x0000000417137836 */ /* 0x000fe20000000000 */
[----:B-1----:R-:W-:-:S06]  /*0350*/  ULEA UR4, UR5, UR4, 0x18 ;  /* 0x0000000405047291 */ /* 0x002fcc000f8ec0ff */
[----:B------:R-:W-:-:S05]  /*0360*/  LEA R3, R12, UR4, 0x2 ;  /* 0x000000040c037c11 */ /* 0x000fca000f8e10ff */
[--C-:B------:R-:W-:Y:S02]  /*0370*/  IMAD R5, R12, 0x40, R3.reuse ;  /* 0x000000400c057824 */ /* 0x100fe400078e0203 */
[----:B------:R-:W-:Y:S01]  /*0380*/  IMAD R3, R0, 0x44, R3 ;  /* 0x0000004400037824 */ /* 0x000fe200078e0203 */
[C---:B------:R-:W-:Y:S02]  /*0390*/  IADD3 R15, PT, PT, R23.reuse, 0x8, RZ ;  /* 0x00000008170f7810 */ /* 0x040fe40007ffe0ff */
[----:B------:R-:W-:Y:S02]  /*03a0*/  ISETP.GE.U32.AND P1, PT, R23, UR10, PT ;  /* 0x0000000a17007c0c */ /* 0x000fe4000bf26070 */
[----:B------:R-:W-:Y:S02]  /*03b0*/  ISETP.GE.U32.AND P2, PT, R19, UR10, PT ;  /* 0x0000000a13007c0c */ /* 0x000fe4000bf46070 */
[----:B------:R-:W-:Y:S02]  /*03c0*/  ISETP.GE.U32.AND P3, PT, R15, UR10, PT ;  /* 0x0000000a0f007c0c */ /* 0x000fe4000bf66070 */
[----:B------:R-:W-:-:S02]  /*03d0*/  ISETP.GE.U32.AND P0, PT, R11, UR8, PT ;  /* 0x000000080b007c0c */ /* 0x000fc4000bf06070 */
[----:B------:R-:W-:Y:S02]  /*03e0*/  ISETP.GE.U32.AND.EX P1, PT, RZ, UR11, PT, P1 ;  /* 0x0000000bff007c0c */ /* 0x000fe4000bf26110 */
[----:B------:R-:W-:Y:S02]  /*03f0*/  ISETP.GE.U32.AND.EX P2, PT, RZ, UR11, PT, P2 ;  /* 0x0000000bff007c0c */ /* 0x000fe4000bf46120 */
[----:B------:R-:W-:Y:S02]  /*0400*/  ISETP.GE.U32.AND.EX P3, PT, RZ, UR11, PT, P3 ;  /* 0x0000000bff007c0c */ /* 0x000fe4000bf66130 */
[----:B------:R-:W-:Y:S02]  /*0410*/  ISETP.GE.U32.OR.EX P1, PT, RZ, UR9, P1, P0 ;  /* 0x00000009ff007c0c */ /* 0x000fe40008f26500 */
[----:B------:R-:W-:Y:S02]  /*0420*/  ISETP.GE.U32.OR.EX P2, PT, RZ, UR9, P2, P0 ;  /* 0x00000009ff007c0c */ /* 0x000fe40009746500 */
[----:B------:R-:W-:Y:S01]  /*0430*/  ISETP.GE.U32.OR.EX P3, PT, RZ, UR9, P3, P0 ;  /* 0x00000009ff007c0c */ /* 0x000fe20009f66500 */
[----:B------:R-:W-:-:S02]  /*0440*/  IMAD R0, R0, 0x4, R5 ;  /* 0x0000000400007824 */ /* 0x000fc400078e0205 */
[----:B------:R-:W0:Y:S08]  /*0450*/  LDC.64 R4, c[0x0][0x3a0] ;  /* 0x0000e800ff047b82 */ /* 0x000e300000000a00 */
[----:B------:R-:W1:Y:S08]  /*0460*/  @!P1 LDC.64 R12, c[0x0][0x3a8] ;  /* 0x0000ea00ff0c9b82 */ /* 0x000e700000000a00 */
[----:B------:R-:W1:Y:S08]  /*0470*/  @!P2 LDC.64 R6, c[0x0][0x3a8] ;  /* 0x0000ea00ff06ab82 */ /* 0x000e700000000a00 */
[----:B------:R-:W1:Y:S01]  /*0480*/  @!P3 LDC.64 R8, c[0x0][0x3a8] ;  /* 0x0000ea00ff08bb82 */ /* 0x000e620000000a00 */
[----:B------:R-:W-:Y:S01]  /*0490*/  IADD3 R17, PT, PT, R23, 0xc, RZ ;  /* 0x0000000c17117810 */ /* 0x000fe20007ffe0ff */
[----:B0-----:R-:W-:-:S03]  /*04a0*/  IMAD.WIDE.U32 R4, R11, 0x4, R4 ;  /* 0x000000040b047825 */ /* 0x001fc600078e0004 */
[----:B------:R-:W-:-:S04]  /*04b0*/  ISETP.GE.U32.AND P4, PT, R17, UR10, PT ;  /* 0x0000000a11007c0c */ /* 0x000fc8000bf86070 */
[----:B------:R-:W-:-:S04]  /*04c0*/  ISETP.GE.U32.AND.EX P4, PT, RZ, UR11, PT, P4 ;  /* 0x0000000bff007c0c */ /* 0x000fc8000bf86140 */
[----:B------:R-:W-:Y:S01]  /*04d0*/  ISETP.GE.U32.OR.EX P4, PT, RZ, UR9, P4, P0 ;  /* 0x00000009ff007c0c */ /* 0x000fe2000a786500 */
[----:B--2---:R1:W-:Y:S04]  /*04e0*/  STS [R3+0x110], R10 ;  /* 0x0001100a03007388 */ /* 0x0043e80000000800 */
[----:B---3--:R-:W-:Y:S04]  /*04f0*/  STS [R3], R2 ;  /* 0x0000000203007388 */ /* 0x008fe80000000800 */
[----:B----4-:R-:W-:Y:S04]  /*0500*/  STS [R3+0x220], R18 ;  /* 0x0002201203007388 */ /* 0x010fe80000000800 */
[----:B-----5:R0:W-:Y:S01]  /*0510*/  STS [R3+0x330], R20 ;  /* 0x0003301403007388 */ /* 0x0201e20000000800 */
[----:B------:R-:W-:Y:S06]  /*0520*/  BAR.SYNC.DEFER_BLOCKING 0x0 ;  /* 0x0000000000007b1d */ /* 0x000fec0000010000 */
[----:B------:R-:W2:Y:S04]  /*0530*/  @!P1 LDS R21, [R0] ;  /* 0x0000000000159984 */ /* 0x000ea80000000800 */
[----:B------:R-:W3:Y:S04]  /*0540*/  @!P2 LDS R14, [R0+0x10] ;  /* 0x00001000000ea984 */ /* 0x000ee80000000800 */
[----:B------:R-:W4:Y:S01]  /*0550*/  @!P3 LDS R16, [R0+0x20] ;  /* 0x000020000010b984 */ /* 0x000f220000000800 */
[----:B-1----:R-:W-:-:S04]  /*0560*/  @!P1 IMAD.WIDE.U32 R10, R23, R12, R4 ;  /* 0x0000000c170a9225 */ /* 0x002fc800078e0004 */
[----:B0-----:R-:W-:-:S04]  /*0570*/  @!P2 IMAD.WIDE.U32 R2, R19, R6, R4 ;  /* 0x000000061302a225 */ /* 0x001fc800078e0004 */
[----:B------:R-:W-:Y:S02]  /*0580*/  @!P1 IMAD R11, R23, R13, R11 ;  /* 0x0000000d170b9224 */ /* 0x000fe400078e020b */
[----:B------:R-:W-:-:S04]  /*0590*/  @!P3 IMAD.WIDE.U32 R12, R15, R8, R4 ;  /* 0x000000080f0cb225 */ /* 0x000fc800078e0004 */
[----:B------:R-:W-:Y:S02]  /*05a0*/  @!P2 IMAD R3, R19, R7, R3 ;  /* 0x000000071303a224 */ /* 0x000fe400078e0203 */
[----:B------:R-:W-:Y:S01]  /*05b0*/  @!P3 IMAD R13, R15, R9, R13 ;  /* 0x000000090f0db224 */ /* 0x000fe200078e020d */
[----:B--2---:R0:W-:Y:S04]  /*05c0*/  @!P1 STG.E desc[UR6][R10.64], R21 ;  /* 0x000000150a009986 */ /* 0x0041e8000c101906 */
[----:B---3--:R0:W-:Y:S04]  /*05d0*/  @!P2 STG.E desc[UR6][R2.64], R14 ;  /* 0x0000000e0200a986 */ /* 0x0081e8000c101906 */
[----:B----4-:R0:W-:Y:S01]  /*05e0*/  @!P3 STG.E desc[UR6][R12.64], R16 ;  /* 0x000000100c00b986 */ /* 0x0101e2000c101906 */
[----:B------:R-:W-:Y:S05]  /*05f0*/  @P4 EXIT ;  /* 0x000000000000494d */ /* 0x000fea0003800000 */
[----:B0-----:R-:W0:Y:S01]  /*0600*/  LDS R3, [R0+0x30] ;  /* 0x0000300000037984 */ /* 0x001e220000000800 */
[----:B------:R-:W1:Y:S02]  /*0610*/  LDCU.64 UR4, c[0x0][0x3a8] ;  /* 0x00007500ff0477ac */ /* 0x000e640008000a00 */
[----:B-1----:R-:W-:-:S04]  /*0620*/  IMAD.WIDE.U32 R4, R17, UR4, R4 ;  /* 0x0000000411047c25 */ /* 0x002fc8000f8e0004 */
[----:B------:R-:W-:-:S05]  /*0630*/  IMAD R5, R17, UR5, R5 ;  /* 0x0000000511057c24 */ /* 0x000fca000f8e0205 */
[----:B0-----:R-:W-:Y:S01]  /*0640*/  STG.E desc[UR6][R4.64], R3 ;  /* 0x0000000304007986 */ /* 0x001fe2000c101906 */
[----:B------:R-:W-:Y:S05]  /*0650*/  EXIT ;  /* 0x000000000000794d */ /* 0x000fea0003800000 */
.L_x_0:
[----:B------:R-:W-:-:S00]  /*0660*/  BRA `(.L_x_0) ;  /* 0xfffffffc00fc7947 */ /* 0x000fc0000383ffff */
[----:B------:R-:W-:-:S00]  /*0670*/  NOP ;  /* 0x0000000000007918 */ /* 0x000fc00000000000 */
        /* <DEDUP_REMOVED lines=8> */
.L_x_1:


//--------------------- .nv.shared._Z9transposePfmmmS_m --------------------------
	.section	.nv.shared._Z9transposePfmmmS_m,"aw",@nobits
	.sectionflags	@""
	.align	4
.nv.shared._Z9transposePfmmmS_m:
	.zero		2112


//--------------------- .nv.shared.reserved.0     --------------------------
	.section	.nv.shared.reserved.0,"aw",@nobits
	.weak		__nv_reservedSMEM_offset_0_alias
	.size		__nv_reservedSMEM_offset_0_alias, 0, 64
	.other		__nv_reservedSMEM_offset_0_alias,@"STO_CUDA_RESERVED_SHARED STV_DEFAULT"
__nv_reservedSMEM_offset_0_alias:
	.zero		0
	.zero		64


//--------------------- .nv.constant0._Z9transposePfmmmS_m --------------------------
	.section	.nv.constant0._Z9transposePfmmmS_m,"a",@progbits
	.sectionflags	@""
	.align	4
.nv.constant0._Z9transposePfmmmS_m:
	.zero		944


//--------------------- SYMBOLS --------------------------

	.type		.nv.reservedSmem.offset0,@object
	.size		.nv.reservedSmem.offset0,0x4
	.type		.nv.reservedSmem.cap,@object
	.size		.nv.reservedSmem.cap,0x4
